//
// Generated by NVIDIA NVVM Compiler
//
// Compiler Build ID: CL-36424714
// Cuda compilation tools, release 13.0, V13.0.88
// Based on NVVM 20.0.0
//

.version 9.0
.target sm_100
.address_size 64

	// .globl	_Z13kernel_vecaddPiS_S_

.visible .entry _Z13kernel_vecaddPiS_S_(
	.param .u64 .ptr .align 1 _Z13kernel_vecaddPiS_S__param_0,
	.param .u64 .ptr .align 1 _Z13kernel_vecaddPiS_S__param_1,
	.param .u64 .ptr .align 1 _Z13kernel_vecaddPiS_S__param_2
)
{
	.reg .b32 	%r<8>;
	.reg .b64 	%rd<11>;

	ld.param.u64 	%rd1, [_Z13kernel_vecaddPiS_S__param_0];
	ld.param.u64 	%rd2, [_Z13kernel_vecaddPiS_S__param_1];
	ld.param.u64 	%rd3, [_Z13kernel_vecaddPiS_S__param_2];
	cvta.to.global.u64 	%rd4, %rd3;
	cvta.to.global.u64 	%rd5, %rd2;
	cvta.to.global.u64 	%rd6, %rd1;
	mov.u32 	%r1, %tid.x;
	mov.u32 	%r2, %ctaid.x;
	mov.u32 	%r3, %ntid.x;
	mad.lo.s32 	%r4, %r2, %r3, %r1;
	mul.wide.s32 	%rd7, %r4, 4;
	add.s64 	%rd8, %rd6, %rd7;
	ld.global.u32 	%r5, [%rd8];
	add.s64 	%rd9, %rd5, %rd7;
	ld.global.u32 	%r6, [%rd9];
	add.s32 	%r7, %r6, %r5;
	add.s64 	%rd10, %rd4, %rd7;
	st.global.u32 	[%rd10], %r7;
	ret;

}


// ===== COMPILED SASS (sm_100) =====

	.target	sm_100

	.elftype	@"ET_EXEC"


//--------------------- .note.nv.tkinfo           --------------------------
	.section	.note.nv.tkinfo,"",@"SHT_NOTE"
	.sectionflags	@"SHF_NOTE_NV_TKINFO"
	.tkinfo
        /*0018*/ 	.word	0x00000002
        /*0030*/ 	.string	""
        /*0030*/ 	.string	"ptxas"
        /*0030*/ 	.string	"Cuda compilation tools, release 13.0, V13.0.88"
        /*0030*/ 	.string	"Build cuda_13.0.r13.0/compiler.36424714_0"
        /*0030*/ 	.string	"-arch sm_100 -m 64 "



//--------------------- .note.nv.cuinfo           --------------------------
	.section	.note.nv.cuinfo,"",@"SHT_NOTE"
	.sectionflags	@"SHF_NOTE_NV_CUINFO"
        /*0018*/ 	.short	0x0002
        /*001a*/ 	.short	0x0064
        /*001c*/ 	.short	0x0082
	.zero		2


//--------------------- .nv.info                  --------------------------
	.section	.nv.info,"",@"SHT_CUDA_INFO"
	.align	4


	//----- nvinfo : EIATTR_REGCOUNT
	.align		4
        /*0000*/ 	.byte	0x04, 0x2f
        /*0002*/ 	.short	(.L_1 - .L_0)
	.align		4
.L_0:
        /*0004*/ 	.word	index@(_Z13kernel_vecaddPiS_S_)
        /*0008*/ 	.word	0x0000000c


	//----- nvinfo : EIATTR_FRAME_SIZE
	.align		4
.L_1:
        /*000c*/ 	.byte	0x04, 0x11
        /*000e*/ 	.short	(.L_3 - .L_2)
	.align		4
.L_2:
        /*0010*/ 	.word	index@(_Z13kernel_vecaddPiS_S_)
        /*0014*/ 	.word	0x00000000


	//----- nvinfo : EIATTR_MIN_STACK_SIZE
	.align		4
.L_3:
        /*0018*/ 	.byte	0x04, 0x12
        /*001a*/ 	.short	(.L_5 - .L_4)
	.align		4
.L_4:
        /*001c*/ 	.word	index@(_Z13kernel_vecaddPiS_S_)
        /*0020*/ 	.word	0x00000000
.L_5:


//--------------------- .nv.compat                --------------------------
	.section	.nv.compat,"",@"SHT_CUDA_COMPAT_INFO"
	.align	4
        /*0000*/ 	.byte	0x02, 0x09, 0x00, 0x00, 0x02, 0x02, 0x01, 0x00, 0x02, 0x05, 0x05, 0x00, 0x03, 0x07, 0x01, 0x01
        /*0010*/ 	.byte	0x02, 0x03, 0x00, 0x00, 0x02, 0x06, 0x01, 0x00, 0x04, 0x0b, 0x08, 0x00, 0x09, 0x00, 0x00, 0x00
        /*0020*/ 	.byte	0x00, 0x00, 0x00, 0x00


//--------------------- .nv.info._Z13kernel_vecaddPiS_S_ --------------------------
	.section	.nv.info._Z13kernel_vecaddPiS_S_,"",@"SHT_CUDA_INFO"
	.sectionflags	@""
	.align	4


	//----- nvinfo : EIATTR_CUDA_API_VERSION
	.align		4
        /*0000*/ 	.byte	0x04, 0x37
        /*0002*/ 	.short	(.L_7 - .L_6)
.L_6:
        /*0004*/ 	.word	0x00000082


	//----- nvinfo : EIATTR_KPARAM_INFO
	.align		4
.L_7:
        /*0008*/ 	.byte	0x04, 0x17
        /*000a*/ 	.short	(.L_9 - .L_8)
.L_8:
        /*000c*/ 	.word	0x00000000
        /*0010*/ 	.short	0x0002
        /*0012*/ 	.short	0x0010
        /*0014*/ 	.byte	0x00, 0xf5, 0x21, 0x00


	//----- nvinfo : EIATTR_KPARAM_INFO
	.align		4
.L_9:
        /*0018*/ 	.byte	0x04, 0x17
        /*001a*/ 	.short	(.L_11 - .L_10)
.L_10:
        /*001c*/ 	.word	0x00000000
        /*0020*/ 	.short	0x0001
        /*0022*/ 	.short	0x0008
        /*0024*/ 	.byte	0x00, 0xf5, 0x21, 0x00


	//----- nvinfo : EIATTR_KPARAM_INFO
	.align		4
.L_11:
        /*0028*/ 	.byte	0x04, 0x17
        /*002a*/ 	.short	(.L_13 - .L_12)
.L_12:
        /*002c*/ 	.word	0x00000000
        /*0030*/ 	.short	0x0000
        /*0032*/ 	.short	0x0000
        /*0034*/ 	.byte	0x00, 0xf5, 0x21, 0x00


	//----- nvinfo : EIATTR_SPARSE_MMA_MASK
	.align		4
.L_13:
        /*0038*/ 	.byte	0x03, 0x50
        /*003a*/ 	.short	0x0000


	//----- nvinfo : EIATTR_MAXREG_COUNT
	.align		4
        /*003c*/ 	.byte	0x03, 0x1b
        /*003e*/ 	.short	0x00ff


	//----- nvinfo : EIATTR_MERCURY_ISA_VERSION
	.align		4
        /*0040*/ 	.byte	0x03, 0x5f
        /*0042*/ 	.short	0x0101


	//----- nvinfo : EIATTR_VRC_CTA_INIT_COUNT
	.align		4
        /*0044*/ 	.byte	0x02, 0x4a
	.zero		1
	.zero		1


	//----- nvinfo : EIATTR_EXIT_INSTR_OFFSETS
	.align		4
        /*0048*/ 	.byte	0x04, 0x1c
        /*004a*/ 	.short	(.L_15 - .L_14)


	//   ....[0]....
.L_14:
        /*004c*/ 	.word	0x00000100


	//----- nvinfo : EIATTR_CBANK_PARAM_SIZE
	.align		4
.L_15:
        /*0050*/ 	.byte	0x03, 0x19
        /*0052*/ 	.short	0x0018


	//----- nvinfo : EIATTR_PARAM_CBANK
	.align		4
        /*0054*/ 	.byte	0x04, 0x0a
        /*0056*/ 	.short	(.L_17 - .L_16)
	.align		4
.L_16:
        /*0058*/ 	.word	index@(.nv.constant0._Z13kernel_vecaddPiS_S_)
        /*005c*/ 	.short	0x0380
        /*005e*/ 	.short	0x0018


	//----- nvinfo : EIATTR_SW_WAR
	.align		4
.L_17:
        /*0060*/ 	.byte	0x04, 0x36
        /*0062*/ 	.short	(.L_19 - .L_18)
.L_18:
        /*0064*/ 	.word	0x00000008
.L_19:


//--------------------- .nv.callgraph             --------------------------
	.section	.nv.callgraph,"",@"SHT_CUDA_CALLGRAPH"
	.align	4
	.sectionentsize	8
	.align		4
        /*0000*/ 	.word	0x00000000
	.align		4
        /*0004*/ 	.word	0xffffffff
	.align		4
        /*0008*/ 	.word	0x00000000
	.align		4
        /*000c*/ 	.word	0xfffffffe
	.align		4
        /*0010*/ 	.word	0x00000000
	.align		4
        /*0014*/ 	.word	0xfffffffd
	.align		4
        /*0018*/ 	.word	0x00000000
	.align		4
        /*001c*/ 	.word	0xfffffffc


//--------------------- .text._Z13kernel_vecaddPiS_S_ --------------------------
	.section	.text._Z13kernel_vecaddPiS_S_,"ax",@progbits
	.align	128
        .global         _Z13kernel_vecaddPiS_S_
        .type           _Z13kernel_vecaddPiS_S_,@function
        .size           _Z13kernel_vecaddPiS_S_,(.L_x_1 - _Z13kernel_vecaddPiS_S_)
        .other          _Z13kernel_vecaddPiS_S_,@"STO_CUDA_ENTRY STV_DEFAULT"
_Z13kernel_vecaddPiS_S_:
.text._Z13kernel_vecaddPiS_S_:
[----:B------:R-:W-:Y:S01]  /*0000*/  LDC R1, c[0x0][0x37c] ;  /* 0x0000df00ff017b82 */ /* 0x000fe20000000800 */
[----:B------:R-:W0:Y:S07]  /*0010*/  S2R R9, SR_TID.X ;  /* 0x0000000000097919 */ /* 0x000e2e0000002100 */
[----:B------:R-:W0:Y:S01]  /*0020*/  S2UR UR6, SR_CTAID.X ;  /* 0x00000000000679c3 */ /* 0x000e220000002500 */
[----:B------:R-:W1:Y:S07]  /*0030*/  LDCU.64 UR4, c[0x0][0x358] ;  /* 0x00006b00ff0477ac */ /* 0x000e6e0008000a00 */
[----:B------:R-:W0:Y:S08]  /*0040*/  LDC R0, c[0x0][0x360] ;  /* 0x0000d800ff007b82 */ /* 0x000e300000000800 */
[----:B------:R-:W2:Y:S08]  /*0050*/  LDC.64 R2, c[0x0][0x380] ;  /* 0x0000e000ff027b82 */ /* 0x000eb00000000a00 */
[----:B------:R-:W3:Y:S01]  /*0060*/  LDC.64 R4, c[0x0][0x388] ;  /* 0x0000e200ff047b82 */ /* 0x000ee20000000a00 */
[----:B0-----:R-:W-:-:S07]  /*0070*/  IMAD R9, R0, UR6, R9 ;  /* 0x0000000600097c24 */ /* 0x001fce000f8e0209 */
[----:B------:R-:W0:Y:S01]  /*0080*/  LDC.64 R6, c[0x0][0x390] ;  /* 0x0000e400ff067b82 */ /* 0x000e220000000a00 */
[----:B--2---:R-:W-:-:S06]  /*0090*/  IMAD.WIDE R2, R9, 0x4, R2 ;  /* 0x0000000409027825 */ /* 0x004fcc00078e0202 */
[----:B-1----:R-:W2:Y:S01]  /*00a0*/  LDG.E R2, desc[UR4][R2.64] ;  /* 0x0000000402027981 */ /* 0x002ea2000c1e1900 */
[----:B---3--:R-:W-:-:S06]  /*00b0*/  IMAD.WIDE R4, R9, 0x4, R4 ;  /* 0x0000000409047825 */ /* 0x008fcc00078e0204 */
[----:B------:R-:W2:Y:S01]  /*00c0*/  LDG.E R5, desc[UR4][R4.64] ;  /* 0x0000000404057981 */ /* 0x000ea2000c1e1900 */
[----:B0-----:R-:W-:Y:S01]  /*00d0*/  IMAD.WIDE R6, R9, 0x4, R6 ;  /* 0x0000000409067825 */ /* 0x001fe200078e0206 */
[----:B--2---:R-:W-:-:S05]  /*00e0*/  IADD3 R9, PT, PT, R2, R5, RZ ;  /* 0x0000000502097210 */ /* 0x004fca0007ffe0ff */
[----:B------:R-:W-:Y:S01]  /*00f0*/  STG.E desc[UR4][R6.64], R9 ;  /* 0x0000000906007986 */ /* 0x000fe2000c101904 */
[----:B------:R-:W-:Y:S05]  /*0100*/  EXIT ;  /* 0x000000000000794d */ /* 0x000fea0003800000 */
.L_x_0:
[----:B------:R-:W-:-:S00]  /*0110*/  BRA `(.L_x_0) ;  /* 0xfffffffc00fc7947 */ /* 0x000fc0000383ffff */
[----:B------:R-:W-:-:S00]  /*0120*/  NOP ;  /* 0x0000000000007918 */ /* 0x000fc00000000000 */
        /* <DEDUP_REMOVED lines=13> */
.L_x_1:


//--------------------- .nv.shared.reserved.0     --------------------------
	.section	.nv.shared.reserved.0,"aw",@nobits
	.weak		__nv_reservedSMEM_offset_0_alias
	.size		__nv_reservedSMEM_offset_0_alias, 0, 64
	.other		__nv_reservedSMEM_offset_0_alias,@"STO_CUDA_RESERVED_SHARED STV_DEFAULT"
__nv_reservedSMEM_offset_0_alias:
	.zero		0
	.zero		64


//--------------------- .nv.constant0._Z13kernel_vecaddPiS_S_ --------------------------
	.section	.nv.constant0._Z13kernel_vecaddPiS_S_,"a",@progbits
	.sectionflags	@""
	.align	4
.nv.constant0._Z13kernel_vecaddPiS_S_:
	.zero		920


//--------------------- SYMBOLS --------------------------

	.type		.nv.reservedSmem.offset0,@object
	.size		.nv.reservedSmem.offset0,0x4
